	.headerflags	@"EF_CUDA_TEXMODE_UNIFIED EF_CUDA_64BIT_ADDRESS EF_CUDA_ACCELERATORS EF_CUDA_SM90 EF_CUDA_VIRTUAL_SM(EF_CUDA_SM90)"
	.elftype	@"ET_EXEC"


//--------------------- .nv.info                  --------------------------
	.section	.nv.info,"",@"SHT_CUDA_INFO"
	.align	4


	//----- nvinfo : EIATTR_REGCOUNT
	.align		4
        /*0000*/ 	.byte	0x04, 0x2f
        /*0002*/ 	.short	(.L_3 - .L_2)
	.align		4
.L_2:
        /*0004*/ 	.word	index@(triton_poi_fused__native_batch_norm_legit_no_training_mul_softplus_tanh_0)
        /*0008*/ 	.word	0x00000013


	//----- nvinfo : EIATTR_MIN_STACK_SIZE
	.align		4
.L_3:
        /*000c*/ 	.byte	0x04, 0x12
        /*000e*/ 	.short	(.L_5 - .L_4)
	.align		4
.L_4:
        /*0010*/ 	.word	index@(triton_poi_fused__native_batch_norm_legit_no_training_mul_softplus_tanh_0)
        /*0014*/ 	.word	0x00000000


	//----- nvinfo : EIATTR_FRAME_SIZE
	.align		4
.L_5:
        /*0018*/ 	.byte	0x04, 0x11
        /*001a*/ 	.short	(.L_7 - .L_6)
	.align		4
.L_6:
        /*001c*/ 	.word	index@(triton_poi_fused__native_batch_norm_legit_no_training_mul_softplus_tanh_0)
        /*0020*/ 	.word	0x00000000


	//----- nvinfo : EIATTR_MIN_STACK_SIZE
	.align		4
.L_7:
        /*0024*/ 	.byte	0x04, 0x12
        /*0026*/ 	.short	(.L_9 - .L_8)
	.align		4
.L_8:
        /*0028*/ 	.word	index@(triton_poi_fused__native_batch_norm_legit_no_training_mul_softplus_tanh_0)
        /*002c*/ 	.word	0x00000000
.L_9:


//--------------------- .nv.info.triton_poi_fused__native_batch_norm_legit_no_training_mul_softplus_tanh_0 --------------------------
	.section	.nv.info.triton_poi_fused__native_batch_norm_legit_no_training_mul_softplus_tanh_0,"",@"SHT_CUDA_INFO"
	.sectionflags	@""
	.align	4


	//----- nvinfo : EIATTR_CUDA_API_VERSION
	.align		4
        /*0000*/ 	.byte	0x04, 0x37
        /*0002*/ 	.short	(.L_11 - .L_10)
.L_10:
        /*0004*/ 	.word	0x0000007c


	//----- nvinfo : EIATTR_KPARAM_INFO
	.align		4
.L_11:
        /*0008*/ 	.byte	0x04, 0x17
        /*000a*/ 	.short	(.L_13 - .L_12)
.L_12:
        /*000c*/ 	.word	0x00000000
        /*0010*/ 	.short	0x0006
        /*0012*/ 	.short	0x0030
        /*0014*/ 	.byte	0x00, 0xf0, 0x11, 0x00


	//----- nvinfo : EIATTR_KPARAM_INFO
	.align		4
.L_13:
        /*0018*/ 	.byte	0x04, 0x17
        /*001a*/ 	.short	(.L_15 - .L_14)
.L_14:
        /*001c*/ 	.word	0x00000000
        /*0020*/ 	.short	0x0005
        /*0022*/ 	.short	0x0028
        /*0024*/ 	.byte	0x00, 0xf4, 0x21, 0x00


	//----- nvinfo : EIATTR_KPARAM_INFO
	.align		4
.L_15:
        /*0028*/ 	.byte	0x04, 0x17
        /*002a*/ 	.short	(.L_17 - .L_16)
.L_16:
        /*002c*/ 	.word	0x00000000
        /*0030*/ 	.short	0x0004
        /*0032*/ 	.short	0x0020
        /*0034*/ 	.byte	0x00, 0xf4, 0x21, 0x00


	//----- nvinfo : EIATTR_KPARAM_INFO
	.align		4
.L_17:
        /*0038*/ 	.byte	0x04, 0x17
        /*003a*/ 	.short	(.L_19 - .L_18)
.L_18:
        /*003c*/ 	.word	0x00000000
        /*0040*/ 	.short	0x0003
        /*0042*/ 	.short	0x0018
        /*0044*/ 	.byte	0x00, 0xf4, 0x21, 0x00


	//----- nvinfo : EIATTR_KPARAM_INFO
	.align		4
.L_19:
        /*0048*/ 	.byte	0x04, 0x17
        /*004a*/ 	.short	(.L_21 - .L_20)
.L_20:
        /*004c*/ 	.word	0x00000000
        /*0050*/ 	.short	0x0002
        /*0052*/ 	.short	0x0010
        /*0054*/ 	.byte	0x00, 0xf4, 0x21, 0x00


	//----- nvinfo : EIATTR_KPARAM_INFO
	.align		4
.L_21:
        /*0058*/ 	.byte	0x04, 0x17
        /*005a*/ 	.short	(.L_23 - .L_22)
.L_22:
        /*005c*/ 	.word	0x00000000
        /*0060*/ 	.short	0x0001
        /*0062*/ 	.short	0x0008
        /*0064*/ 	.byte	0x00, 0xf4, 0x21, 0x00


	//----- nvinfo : EIATTR_KPARAM_INFO
	.align		4
.L_23:
        /*0068*/ 	.byte	0x04, 0x17
        /*006a*/ 	.short	(.L_25 - .L_24)
.L_24:
        /*006c*/ 	.word	0x00000000
        /*0070*/ 	.short	0x0000
        /*0072*/ 	.short	0x0000
        /*0074*/ 	.byte	0x00, 0xf4, 0x21, 0x00


	//----- nvinfo : EIATTR_SPARSE_MMA_MASK
	.align		4
.L_25:
        /*0078*/ 	.byte	0x03, 0x50
        /*007a*/ 	.short	0x0000


	//----- nvinfo : EIATTR_MAXREG_COUNT
	.align		4
        /*007c*/ 	.byte	0x03, 0x1b
        /*007e*/ 	.short	0x00ff


	//----- nvinfo : EIATTR_EXIT_INSTR_OFFSETS
	.align		4
        /*0080*/ 	.byte	0x04, 0x1c
        /*0082*/ 	.short	(.L_27 - .L_26)


	//   ....[0]....
.L_26:
        /*0084*/ 	.word	0x000006f0


	//   ....[1]....
        /*0088*/ 	.word	0x00000710


	//----- nvinfo : EIATTR_REQNTID
	.align		4
.L_27:
        /*008c*/ 	.byte	0x04, 0x10
        /*008e*/ 	.short	(.L_29 - .L_28)
.L_28:
        /*0090*/ 	.word	0x00000080
        /*0094*/ 	.word	0x00000001
        /*0098*/ 	.word	0x00000001


	//----- nvinfo : EIATTR_CRS_STACK_SIZE
	.align		4
.L_29:
        /*009c*/ 	.byte	0x04, 0x1e
        /*009e*/ 	.short	(.L_31 - .L_30)
.L_30:
        /*00a0*/ 	.word	0x00000000


	//----- nvinfo : EIATTR_CBANK_PARAM_SIZE
	.align		4
.L_31:
        /*00a4*/ 	.byte	0x03, 0x19
        /*00a6*/ 	.short	0x0034


	//----- nvinfo : EIATTR_PARAM_CBANK
	.align		4
        /*00a8*/ 	.byte	0x04, 0x0a
        /*00aa*/ 	.short	(.L_33 - .L_32)
	.align		4
.L_32:
        /*00ac*/ 	.word	index@(.nv.constant0.triton_poi_fused__native_batch_norm_legit_no_training_mul_softplus_tanh_0)
        /*00b0*/ 	.short	0x0210
        /*00b2*/ 	.short	0x0034


	//----- nvinfo : EIATTR_SW_WAR
	.align		4
.L_33:
        /*00b4*/ 	.byte	0x04, 0x36
        /*00b6*/ 	.short	(.L_35 - .L_34)
.L_34:
        /*00b8*/ 	.word	0x00000008
.L_35:


//--------------------- .nv.callgraph             --------------------------
	.section	.nv.callgraph,"",@"SHT_CUDA_CALLGRAPH"
	.align	4
	.sectionentsize	8
	.align		4
        /*0000*/ 	.word	0x00000000
	.align		4
        /*0004*/ 	.word	0xffffffff
	.align		4
        /*0008*/ 	.word	0x00000000
	.align		4
        /*000c*/ 	.word	0xfffffffe
	.align		4
        /*0010*/ 	.word	0x00000000
	.align		4
        /*0014*/ 	.word	0xfffffffd
	.align		4
        /*0018*/ 	.word	0x00000000
	.align		4
        /*001c*/ 	.word	0xfffffffc


//--------------------- .nv.constant4             --------------------------
	.section	.nv.constant4,"a",@progbits
	.align	8
	.align		8
.nv.constant4:
        /*0000*/ 	.dword	_$_str
	.align		8
        /*0008*/ 	.dword	_$_str_$_2


//--------------------- .text.triton_poi_fused__native_batch_norm_legit_no_training_mul_softplus_tanh_0 --------------------------
	.section	.text.triton_poi_fused__native_batch_norm_legit_no_training_mul_softplus_tanh_0,"ax",@progbits
	.align	128
        .global         triton_poi_fused__native_batch_norm_legit_no_training_mul_softplus_tanh_0
        .type           triton_poi_fused__native_batch_norm_legit_no_training_mul_softplus_tanh_0,@function
        .size           triton_poi_fused__native_batch_norm_legit_no_training_mul_softplus_tanh_0,(.L_x_6 - triton_poi_fused__native_batch_norm_legit_no_training_mul_softplus_tanh_0)
        .other          triton_poi_fused__native_batch_norm_legit_no_training_mul_softplus_tanh_0,@"STO_CUDA_ENTRY STV_DEFAULT"
triton_poi_fused__native_batch_norm_legit_no_training_mul_softplus_tanh_0:
.text.triton_poi_fused__native_batch_norm_legit_no_training_mul_softplus_tanh_0:
[----:B------:R-:W0:Y:S01]  /*0000*/  LDC R1, c[0x0][0x28] ;  /* 0x00000a00ff017b82 */ /* 0x000e220000000800 */
[----:B------:R-:W1:Y:S07]  /*0010*/  S2R R2, SR_TID.X ;  /* 0x0000000000027919 */ /* 0x000e6e0000002100 */
[----:B------:R-:W2:Y:S01]  /*0020*/  LDC.64 R8, c[0x0][0x228] ;  /* 0x00008a00ff087b82 */ /* 0x000ea20000000a00 */
[----:B------:R-:W-:Y:S01]  /*0030*/  CS2R R14, SRZ ;  /* 0x00000000000e7805 */ /* 0x000fe2000001ff00 */
[----:B------:R-:W-:Y:S01]  /*0040*/  ULDC.64 UR4, c[0x0][0x208] ;  /* 0x0000820000047ab9 */ /* 0x000fe20000000a00 */
[----:B------:R-:W3:Y:S05]  /*0050*/  S2R R3, SR_CTAID.X ;  /* 0x0000000000037919 */ /* 0x000eea0000002500 */
[----:B------:R-:W4:Y:S08]  /*0060*/  LDC.64 R4, c[0x0][0x218] ;  /* 0x00008600ff047b82 */ /* 0x000f300000000a00 */
[----:B------:R-:W5:Y:S08]  /*0070*/  LDC.64 R6, c[0x0][0x220] ;  /* 0x00008800ff067b82 */ /* 0x000f700000000a00 */
[----:B------:R-:W5:Y:S01]  /*0080*/  LDC.64 R10, c[0x0][0x230] ;  /* 0x00008c00ff0a7b82 */ /* 0x000f620000000a00 */
[----:B-1----:R-:W-:-:S07]  /*0090*/  LOP3.LUT R2, R2, 0x7f, RZ, 0xc0, !PT ;  /* 0x0000007f02027812 */ /* 0x002fce00078ec0ff */
[----:B------:R-:W1:Y:S01]  /*00a0*/  LDC.64 R12, c[0x0][0x238] ;  /* 0x00008e00ff0c7b82 */ /* 0x000e620000000a00 */
[----:B---3--:R-:W-:Y:S02]  /*00b0*/  SHF.R.S32.HI R0, RZ, 0x18, R3 ;  /* 0x00000018ff007819 */ /* 0x008fe40000011403 */
[----:B------:R-:W-:Y:S02]  /*00c0*/  LEA R2, R3, R2, 0x7 ;  /* 0x0000000203027211 */ /* 0x000fe400078e38ff */
[----:B------:R-:W-:Y:S02]  /*00d0*/  SGXT R3, R0, 0x1 ;  /* 0x000000010003781a */ /* 0x000fe40000000200 */
[----:B------:R-:W-:Y:S02]  /*00e0*/  ISETP.GE.AND P0, PT, R2, 0x100, PT ;  /* 0x000001000200780c */ /* 0x000fe40003f06270 */
[----:B------:R-:W-:-:S04]  /*00f0*/  LEA.HI R3, R3, R2, RZ, 0x4 ;  /* 0x0000000203037211 */ /* 0x000fc800078f20ff */
[----:B------:R-:W-:-:S04]  /*0100*/  SHF.R.S32.HI R3, RZ, 0x4, R3 ;  /* 0x00000004ff037819 */ /* 0x000fc80000011403 */
[----:B------:R-:W-:-:S04]  /*0110*/  LEA.HI R0, R3, R3, RZ, 0x2 ;  /* 0x0000000303007211 */ /* 0x000fc800078f10ff */
[----:B------:R-:W-:-:S04]  /*0120*/  LOP3.LUT R0, R0, 0xfffffffc, RZ, 0xc0, !PT ;  /* 0xfffffffc00007812 */ /* 0x000fc800078ec0ff */
[----:B------:R-:W-:-:S05]  /*0130*/  IADD3 R3, R3, -R0, RZ ;  /* 0x8000000003037210 */ /* 0x000fca0007ffe0ff */
[----:B--2---:R-:W-:-:S05]  /*0140*/  IMAD.WIDE R8, R3, 0x4, R8 ;  /* 0x0000000403087825 */ /* 0x004fca00078e0208 */
[----:B------:R2:W3:Y:S01]  /*0150*/  @!P0 LDG.E.EL R14, desc[UR4][R8.64] ;  /* 0x00000004080e8981 */ /* 0x0004e2000c2e1900 */
[----:B------:R-:W-:Y:S01]  /*0160*/  HFMA2.MMA R0, -RZ, RZ, 0, 0 ;  /* 0x00000000ff007435 */ /* 0x000fe200000001ff */
[----:B----4-:R-:W-:-:S04]  /*0170*/  IMAD.WIDE R4, R2, 0x4, R4 ;  /* 0x0000000402047825 */ /* 0x010fc800078e0204 */
[----:B-----5:R-:W-:-:S04]  /*0180*/  IMAD.WIDE R6, R3, 0x4, R6 ;  /* 0x0000000403067825 */ /* 0x020fc800078e0206 */
[C---:B0-2---:R-:W-:Y:S01]  /*0190*/  IMAD.WIDE R8, R3.reuse, 0x4, R10 ;  /* 0x0000000403087825 */ /* 0x045fe200078e020a */
[----:B------:R-:W2:Y:S03]  /*01a0*/  @!P0 LDG.E R0, desc[UR4][R4.64] ;  /* 0x0000000404008981 */ /* 0x000ea6000c1e1900 */
[----:B-1----:R-:W-:Y:S01]  /*01b0*/  IMAD.WIDE R10, R3, 0x4, R12 ;  /* 0x00000004030a7825 */ /* 0x002fe200078e020c */
[----:B------:R-:W-:Y:S01]  /*01c0*/  HFMA2.MMA R12, -RZ, RZ, 0, 0 ;  /* 0x00000000ff0c7435 */ /* 0x000fe200000001ff */
[----:B------:R-:W2:Y:S01]  /*01d0*/  @!P0 LDG.E.EL R15, desc[UR4][R6.64] ;  /* 0x00000004060f8981 */ /* 0x000ea2000c2e1900 */
[----:B------:R-:W-:-:S06]  /*01e0*/  MOV R3, RZ ;  /* 0x000000ff00037202 */ /* 0x000fcc0000000f00 */
[----:B------:R0:W4:Y:S04]  /*01f0*/  @!P0 LDG.E.EL R3, desc[UR4][R8.64] ;  /* 0x0000000408038981 */ /* 0x000128000c2e1900 */
[----:B------:R-:W4:Y:S01]  /*0200*/  @!P0 LDG.E.EL R12, desc[UR4][R10.64] ;  /* 0x000000040a0c8981 */ /* 0x000f22000c2e1900 */
[----:B------:R-:W-:Y:S01]  /*0210*/  MOV R16, 0x3e800000 ;  /* 0x3e80000000107802 */ /* 0x000fe20000000f00 */
[----:B------:R-:W-:Y:S01]  /*0220*/  BSSY B0, `(.L_x_0) ;  /* 0x0000030000007945 */ /* 0x000fe20003800000 */
[----:B0-----:R-:W-:Y:S01]  /*0230*/  HFMA2.MMA R9, -RZ, RZ, 1.3056640625, -1.8671875 ;  /* 0x3d39bf78ff097435 */ /* 0x001fe200000001ff */
[----:B---3--:R-:W-:-:S04]  /*0240*/  FADD R14, R14, 9.9999997473787516356e-06 ;  /* 0x3727c5ac0e0e7421 */ /* 0x008fc80000000000 */
[----:B------:R-:W0:Y:S01]  /*0250*/  MUFU.SQRT R13, R14 ;  /* 0x0000000e000d7308 */ /* 0x000e220000002000 */
[----:B--2---:R-:W-:Y:S01]  /*0260*/  FADD R0, -R15, R0 ;  /* 0x000000000f007221 */ /* 0x004fe20000000100 */
[C---:B0-----:R-:W-:Y:S02]  /*0270*/  FSETP.GT.AND P1, PT, R13.reuse, 8.50705917302346158658e+37, PT ;  /* 0x7e8000000d00780b */ /* 0x041fe40003f24000 */
[----:B------:R-:W-:Y:S02]  /*0280*/  FSETP.GEU.AND P2, PT, R13, 1.175494350822287508e-38, PT ;  /* 0x008000000d00780b */ /* 0x000fe40003f4e000 */
[----:B------:R-:W-:-:S09]  /*0290*/  FSEL R4, R16, 1, P1 ;  /* 0x3f80000010047808 */ /* 0x000fd20000800000 */
[----:B------:R-:W-:Y:S02]  /*02a0*/  @P1 FMUL R13, R13, 0.25 ;  /* 0x3e8000000d0d1820 */ /* 0x000fe40000400000 */
[----:B------:R-:W-:Y:S02]  /*02b0*/  @!P2 FMUL R4, R4, 16777216 ;  /* 0x4b8000000404a820 */ /* 0x000fe40000400000 */
[----:B------:R-:W-:-:S06]  /*02c0*/  @!P2 FMUL R13, R13, 16777216 ;  /* 0x4b8000000d0da820 */ /* 0x000fcc0000400000 */
[----:B------:R-:W0:Y:S02]  /*02d0*/  MUFU.RCP R13, R13 ;  /* 0x0000000d000d7308 */ /* 0x000e240000001000 */
[----:B0-----:R-:W-:-:S04]  /*02e0*/  FMUL R5, R13, R4 ;  /* 0x000000040d057220 */ /* 0x001fc80000400000 */
[----:B------:R-:W-:-:S04]  /*02f0*/  FMUL R5, R0, R5 ;  /* 0x0000000500057220 */ /* 0x000fc80000400000 */
[----:B----4-:R-:W-:-:S04]  /*0300*/  FFMA R3, R5, R3, R12 ;  /* 0x0000000305037223 */ /* 0x010fc8000000000c */
[----:B------:R-:W-:-:S05]  /*0310*/  FMUL R0, R3, 1.4426950216293334961 ;  /* 0x3fb8aa3b03007820 */ /* 0x000fca0000400000 */
[----:B------:R-:W-:-:S13]  /*0320*/  FSETP.GEU.AND P1, PT, R0, -126, PT ;  /* 0xc2fc00000000780b */ /* 0x000fda0003f2e000 */
[----:B------:R-:W-:-:S04]  /*0330*/  @!P1 FMUL R0, R0, 0.5 ;  /* 0x3f00000000009820 */ /* 0x000fc80000400000 */
[----:B------:R-:W0:Y:S02]  /*0340*/  MUFU.EX2 R4, R0 ;  /* 0x0000000000047308 */ /* 0x000e240000000800 */
[----:B0-----:R-:W-:Y:S01]  /*0350*/  @!P1 FMUL R4, R4, R4 ;  /* 0x0000000404049220 */ /* 0x001fe20000400000 */
[----:B------:R-:W-:-:S03]  /*0360*/  FSETP.GT.AND P1, PT, R3, 20, PT ;  /* 0x41a000000300780b */ /* 0x000fc60003f24000 */
[C---:B------:R-:W-:Y:S01]  /*0370*/  FADD.FTZ.RZ R5, R4.reuse, 1 ;  /* 0x3f80000004057421 */ /* 0x040fe2000001c000 */
[----:B------:R-:W-:-:S04]  /*0380*/  ISETP.GE.U32.AND P2, PT, R4, 0x7f800000, PT ;  /* 0x7f8000000400780c */ /* 0x000fc80003f46070 */
[----:B------:R-:W-:-:S04]  /*0390*/  IADD3 R5, R5, -0x3f400000, RZ ;  /* 0xc0c0000005057810 */ /* 0x000fc80007ffe0ff */
[----:B------:R-:W-:-:S04]  /*03a0*/  LOP3.LUT R5, R5, 0xff800000, RZ, 0xc0, !PT ;  /* 0xff80000005057812 */ /* 0x000fc800078ec0ff */
[----:B------:R-:W-:Y:S02]  /*03b0*/  IADD3 R7, -R5, 0x40800000, RZ ;  /* 0x4080000005077810 */ /* 0x000fe40007ffe1ff */
[----:B------:R-:W-:Y:S02]  /*03c0*/  IADD3 R6, R4, -R5, RZ ;  /* 0x8000000504067210 */ /* 0x000fe40007ffe0ff */
[----:B------:R-:W-:Y:S01]  /*03d0*/  I2FP.F32.S32 R5, R5 ;  /* 0x0000000500057245 */ /* 0x000fe20000201400 */
[----:B------:R-:W-:-:S04]  /*03e0*/  FFMA.FTZ R7, R7, R16, -1 ;  /* 0xbf80000007077423 */ /* 0x000fc80000010010 */
[----:B------:R-:W-:Y:S01]  /*03f0*/  FADD R6, R6, R7 ;  /* 0x0000000706067221 */ /* 0x000fe20000000000 */
[----:B------:R-:W-:-:S03]  /*0400*/  FMUL R5, R5, 1.1920928955078125e-07 ;  /* 0x3400000005057820 */ /* 0x000fc60000400000 */
[----:B------:R-:W-:-:S04]  /*0410*/  FFMA.FTZ R7, R6, -R9, 0.10546888411045074463 ;  /* 0x3dd8001206077423 */ /* 0x000fc80000010809 */
[----:B------:R-:W-:-:S04]  /*0420*/  FFMA.FTZ R7, R6, R7, -0.13229703903198242188 ;  /* 0xbe0778e006077423 */ /* 0x000fc80000010007 */
[----:B------:R-:W-:-:S04]  /*0430*/  FFMA.FTZ R7, R6, R7, 0.14491446316242218018 ;  /* 0x3e14647506077423 */ /* 0x000fc80000010007 */
[----:B------:R-:W-:-:S04]  /*0440*/  FFMA.FTZ R7, R6, R7, -0.16641564667224884033 ;  /* 0xbe2a68dd06077423 */ /* 0x000fc80000010007 */
[----:B------:R-:W-:-:S04]  /*0450*/  FFMA.FTZ R7, R6, R7, 0.19988867640495300293 ;  /* 0x3e4caf9e06077423 */ /* 0x000fc80000010007 */
[----:B------:R-:W-:-:S04]  /*0460*/  FFMA.FTZ R7, R6, R7, -0.25000196695327758789 ;  /* 0xbe80004206077423 */ /* 0x000fc80000010007 */
[----:B------:R-:W-:-:S04]  /*0470*/  FFMA.FTZ R7, R6, R7, 0.33333510160446166992 ;  /* 0x3eaaaae606077423 */ /* 0x000fc80000010007 */
[----:B------:R-:W-:-:S04]  /*0480*/  FFMA.FTZ R7, R6, R7, -0.5 ;  /* 0xbf00000006077423 */ /* 0x000fc80000010007 */
[----:B------:R-:W-:-:S04]  /*0490*/  FMUL R7, R6, R7 ;  /* 0x0000000706077220 */ /* 0x000fc80000400000 */
[----:B------:R-:W-:-:S04]  /*04a0*/  FFMA.FTZ R6, R6, R7, R6 ;  /* 0x0000000706067223 */ /* 0x000fc80000010006 */
[----:B------:R-:W-:Y:S01]  /*04b0*/  FFMA.FTZ R6, R5, 0.69314718246459960938, R6 ;  /* 0x3f31721805067823 */ /* 0x000fe20000010006 */
[----:B------:R-:W-:Y:S06]  /*04c0*/  @!P2 BRA `(.L_x_1) ;  /* 0x000000000014a947 */ /* 0x000fec0003800000 */
[C---:B------:R-:W-:Y:S02]  /*04d0*/  ISETP.GE.AND P2, PT, R4.reuse, -0x407fffff, PT ;  /* 0xbf8000010400780c */ /* 0x040fe40003f46270 */
[----:B------:R-:W-:-:S11]  /*04e0*/  FSETP.NEU.AND P3, PT, R4, RZ, PT ;  /* 0x000000ff0400720b */ /* 0x000fd60003f6d000 */
[----:B------:R-:W-:-:S05]  /*04f0*/  @P2 MOV R5, 0x7f800000 ;  /* 0x7f80000000052802 */ /* 0x000fca0000000f00 */
[----:B------:R-:W-:-:S05]  /*0500*/  @P2 FFMA.FTZ R6, R4, R5, +INF ;  /* 0x7f80000004062423 */ /* 0x000fca0000010005 */
[----:B------:R-:W-:-:S07]  /*0510*/  FSEL R6, R6, -RZ, P3 ;  /* 0x800000ff06067208 */ /* 0x000fce0001800000 */
.L_x_1:
[----:B------:R-:W-:Y:S05]  /*0520*/  BSYNC B0 ;  /* 0x0000000000007941 */ /* 0x000fea0003800000 */
.L_x_0:
[----:B------:R-:W-:Y:S01]  /*0530*/  FSEL R9, R3, R6, P1 ;  /* 0x0000000603097208 */ /* 0x000fe20000800000 */
[----:B------:R-:W-:Y:S01]  /*0540*/  BSSY B0, `(.L_x_2) ;  /* 0x0000016000007945 */ /* 0x000fe20003800000 */
[----:B------:R-:W-:-:S03]  /*0550*/  SHF.R.S32.HI R7, RZ, 0x1f, R2 ;  /* 0x0000001fff077819 */ /* 0x000fc60000011402 */
[----:B------:R-:W-:-:S05]  /*0560*/  FADD.FTZ R6, |R9|, -RZ ;  /* 0x800000ff09067221 */ /* 0x000fca0000010200 */
[----:B------:R-:W-:-:S13]  /*0570*/  FSETP.GE.AND P1, PT, R6, 0.60000002384185791016, PT ;  /* 0x3f19999a0600780b */ /* 0x000fda0003f26000 */
[----:B------:R-:W-:Y:S05]  /*0580*/  @!P1 BRA `(.L_x_3) ;  /* 0x0000000000289947 */ /* 0x000fea0003800000 */
[C---:B------:R-:W-:Y:S01]  /*0590*/  FMUL R4, R6.reuse, 2.8853900432586669922 ;  /* 0x4038aa3b06047820 */ /* 0x040fe20000400000 */
[----:B------:R-:W-:Y:S02]  /*05a0*/  MOV R0, 0x3f800000 ;  /* 0x3f80000000007802 */ /* 0x000fe40000000f00 */
[----:B------:R-:W-:-:S03]  /*05b0*/  FSETP.GE.AND P1, PT, R6, 9.010913848876953125, PT ;  /* 0x41102cb40600780b */ /* 0x000fc60003f26000 */
[----:B------:R-:W0:Y:S02]  /*05c0*/  MUFU.EX2 R4, R4 ;  /* 0x0000000400047308 */ /* 0x000e240000000800 */
[----:B0-----:R-:W-:-:S06]  /*05d0*/  FADD R5, R4, 1 ;  /* 0x3f80000004057421 */ /* 0x001fcc0000000000 */
[----:B------:R-:W0:Y:S02]  /*05e0*/  MUFU.RCP R5, R5 ;  /* 0x0000000500057308 */ /* 0x000e240000001000 */
[----:B0-----:R-:W-:-:S05]  /*05f0*/  FFMA.FTZ R0, R5, -2, R0 ;  /* 0xc000000005007823 */ /* 0x001fca0000010000 */
[----:B------:R-:W-:-:S04]  /*0600*/  FSEL R0, R0, 1, !P1 ;  /* 0x3f80000000007808 */ /* 0x000fc80004800000 */
[----:B------:R-:W-:Y:S01]  /*0610*/  LOP3.LUT R0, R0, 0x80000000, R9, 0xf8, !PT ;  /* 0x8000000000007812 */ /* 0x000fe200078ef809 */
[----:B------:R-:W-:Y:S06]  /*0620*/  BRA `(.L_x_4) ;  /* 0x00000000001c7947 */ /* 0x000fec0003800000 */
.L_x_3:
[----:B------:R-:W-:Y:S01]  /*0630*/  HFMA2.MMA R0, -RZ, RZ, 1.125, -9232 ;  /* 0x3c80f082ff007435 */ /* 0x000fe200000001ff */
[----:B------:R-:W-:-:S09]  /*0640*/  FMUL R5, R9, R9 ;  /* 0x0000000909057220 */ /* 0x000fd20000400000 */
[----:B------:R-:W-:-:S04]  /*0650*/  FFMA.FTZ R0, R5, R0, -0.052303962409496307373 ;  /* 0xbd563cae05007423 */ /* 0x000fc80000010000 */
[----:B------:R-:W-:-:S04]  /*0660*/  FFMA.FTZ R0, R5, R0, 0.1331529766321182251 ;  /* 0x3e08594105007423 */ /* 0x000fc80000010000 */
[----:B------:R-:W-:-:S04]  /*0670*/  FFMA.FTZ R0, R5, R0, -0.33332768082618713379 ;  /* 0xbeaaa9ed05007423 */ /* 0x000fc80000010000 */
[----:B------:R-:W-:-:S04]  /*0680*/  FFMA.FTZ R0, R5, R0, RZ ;  /* 0x0000000005007223 */ /* 0x000fc800000100ff */
[----:B------:R-:W-:-:S07]  /*0690*/  FFMA.FTZ R0, R9, R0, R9 ;  /* 0x0000000009007223 */ /* 0x000fce0000010009 */
.L_x_4:
[----:B------:R-:W-:Y:S05]  /*06a0*/  BSYNC B0 ;  /* 0x0000000000007941 */ /* 0x000fea0003800000 */
.L_x_2:
[----:B------:R-:W-:Y:S01]  /*06b0*/  ULDC.64 UR6, c[0x0][0x210] ;  /* 0x0000840000067ab9 */ /* 0x000fe20000000a00 */
[----:B------:R-:W-:Y:S01]  /*06c0*/  FMUL R3, R3, R0 ;  /* 0x0000000003037220 */ /* 0x000fe20000400000 */
[----:B------:R-:W-:-:S04]  /*06d0*/  LEA R4, P1, R2, UR6, 0x2 ;  /* 0x0000000602047c11 */ /* 0x000fc8000f8210ff */
[----:B------:R-:W-:Y:S01]  /*06e0*/  LEA.HI.X R5, R2, UR7, R7, 0x2, P1 ;  /* 0x0000000702057c11 */ /* 0x000fe200088f1407 */
[----:B------:R-:W-:Y:S08]  /*06f0*/  @P0 EXIT ;  /* 0x000000000000094d */ /* 0x000ff00003800000 */
[----:B------:R-:W-:Y:S01]  /*0700*/  STG.E desc[UR4][R4.64], R3 ;  /* 0x0000000304007986 */ /* 0x000fe2000c101904 */
[----:B------:R-:W-:Y:S05]  /*0710*/  EXIT ;  /* 0x000000000000794d */ /* 0x000fea0003800000 */
.L_x_5:
[----:B------:R-:W-:-:S00]  /*0720*/  BRA `(.L_x_5) ;  /* 0xfffffffc00fc7947 */ /* 0x000fc0000383ffff */
[----:B------:R-:W-:-:S00]  /*0730*/  NOP ;  /* 0x0000000000007918 */ /* 0x000fc00000000000 */
        /* <DEDUP_REMOVED lines=12> */
.L_x_6:


//--------------------- .nv.global.init           --------------------------
	.section	.nv.global.init,"aw",@progbits
.nv.global.init:
	.type		_$_str,@object
	.size		_$_str,(_$_str_$_2 - _$_str)
_$_str:
        /*0000*/ 	.byte	0x5f, 0x5f, 0x43, 0x55, 0x44, 0x41, 0x5f, 0x46, 0x54, 0x5a, 0x00
	.type		_$_str_$_2,@object
	.size		_$_str_$_2,(.L_1 - _$_str_$_2)
_$_str_$_2:
        /*000b*/ 	.byte	0x5f, 0x5f, 0x43, 0x55, 0x44, 0x41, 0x5f, 0x50, 0x52, 0x45, 0x43, 0x5f, 0x53, 0x51, 0x52, 0x54
        /*001b*/ 	.byte	0x00
.L_1:


//--------------------- .nv.constant0.triton_poi_fused__native_batch_norm_legit_no_training_mul_softplus_tanh_0 --------------------------
	.section	.nv.constant0.triton_poi_fused__native_batch_norm_legit_no_training_mul_softplus_tanh_0,"a",@progbits
	.sectionflags	@""
	.align	4
.nv.constant0.triton_poi_fused__native_batch_norm_legit_no_training_mul_softplus_tanh_0:
	.zero		580
